//
// Generated by NVIDIA NVVM Compiler
//
// Compiler Build ID: CL-36424714
// Cuda compilation tools, release 13.0, V13.0.88
// Based on NVVM 20.0.0
//

.version 9.0
.target sm_100
.address_size 64

	// .globl	_Z17add_arrays_kernelPiS_S_i

.visible .entry _Z17add_arrays_kernelPiS_S_i(
	.param .u64 .ptr .align 1 _Z17add_arrays_kernelPiS_S_i_param_0,
	.param .u64 .ptr .align 1 _Z17add_arrays_kernelPiS_S_i_param_1,
	.param .u64 .ptr .align 1 _Z17add_arrays_kernelPiS_S_i_param_2,
	.param .u32 _Z17add_arrays_kernelPiS_S_i_param_3
)
{
	.reg .pred 	%p<2>;
	.reg .b32 	%r<9>;
	.reg .b64 	%rd<11>;

	ld.param.u64 	%rd1, [_Z17add_arrays_kernelPiS_S_i_param_0];
	ld.param.u64 	%rd2, [_Z17add_arrays_kernelPiS_S_i_param_1];
	ld.param.u64 	%rd3, [_Z17add_arrays_kernelPiS_S_i_param_2];
	ld.param.u32 	%r2, [_Z17add_arrays_kernelPiS_S_i_param_3];
	mov.u32 	%r3, %ctaid.x;
	mov.u32 	%r4, %ntid.x;
	mov.u32 	%r5, %tid.x;
	mad.lo.s32 	%r1, %r3, %r4, %r5;
	setp.ge.s32 	%p1, %r1, %r2;
	@%p1 bra 	$L__BB0_2;
	cvta.to.global.u64 	%rd4, %rd1;
	cvta.to.global.u64 	%rd5, %rd2;
	cvta.to.global.u64 	%rd6, %rd3;
	mul.wide.s32 	%rd7, %r1, 4;
	add.s64 	%rd8, %rd4, %rd7;
	ld.global.u32 	%r6, [%rd8];
	add.s64 	%rd9, %rd5, %rd7;
	ld.global.u32 	%r7, [%rd9];
	add.s32 	%r8, %r7, %r6;
	add.s64 	%rd10, %rd6, %rd7;
	st.global.u32 	[%rd10], %r8;
$L__BB0_2:
	ret;

}


// ===== COMPILED SASS (sm_100) =====

	.target	sm_100

	.elftype	@"ET_EXEC"


//--------------------- .note.nv.tkinfo           --------------------------
	.section	.note.nv.tkinfo,"",@"SHT_NOTE"
	.sectionflags	@"SHF_NOTE_NV_TKINFO"
	.tkinfo
        /*0018*/ 	.word	0x00000002
        /*0030*/ 	.string	""
        /*0030*/ 	.string	"ptxas"
        /*0030*/ 	.string	"Cuda compilation tools, release 13.0, V13.0.88"
        /*0030*/ 	.string	"Build cuda_13.0.r13.0/compiler.36424714_0"
        /*0030*/ 	.string	"-arch sm_100 -m 64 "



//--------------------- .note.nv.cuinfo           --------------------------
	.section	.note.nv.cuinfo,"",@"SHT_NOTE"
	.sectionflags	@"SHF_NOTE_NV_CUINFO"
        /*0018*/ 	.short	0x0002
        /*001a*/ 	.short	0x0064
        /*001c*/ 	.short	0x0082
	.zero		2


//--------------------- .nv.info                  --------------------------
	.section	.nv.info,"",@"SHT_CUDA_INFO"
	.align	4


	//----- nvinfo : EIATTR_REGCOUNT
	.align		4
        /*0000*/ 	.byte	0x04, 0x2f
        /*0002*/ 	.short	(.L_1 - .L_0)
	.align		4
.L_0:
        /*0004*/ 	.word	index@(_Z17add_arrays_kernelPiS_S_i)
        /*0008*/ 	.word	0x0000000c


	//----- nvinfo : EIATTR_FRAME_SIZE
	.align		4
.L_1:
        /*000c*/ 	.byte	0x04, 0x11
        /*000e*/ 	.short	(.L_3 - .L_2)
	.align		4
.L_2:
        /*0010*/ 	.word	index@(_Z17add_arrays_kernelPiS_S_i)
        /*0014*/ 	.word	0x00000000


	//----- nvinfo : EIATTR_MIN_STACK_SIZE
	.align		4
.L_3:
        /*0018*/ 	.byte	0x04, 0x12
        /*001a*/ 	.short	(.L_5 - .L_4)
	.align		4
.L_4:
        /*001c*/ 	.word	index@(_Z17add_arrays_kernelPiS_S_i)
        /*0020*/ 	.word	0x00000000
.L_5:


//--------------------- .nv.compat                --------------------------
	.section	.nv.compat,"",@"SHT_CUDA_COMPAT_INFO"
	.align	4
        /*0000*/ 	.byte	0x02, 0x09, 0x00, 0x00, 0x02, 0x02, 0x01, 0x00, 0x02, 0x05, 0x05, 0x00, 0x03, 0x07, 0x01, 0x01
        /*0010*/ 	.byte	0x02, 0x03, 0x00, 0x00, 0x02, 0x06, 0x01, 0x00, 0x04, 0x0b, 0x08, 0x00, 0x09, 0x00, 0x00, 0x00
        /*0020*/ 	.byte	0x00, 0x00, 0x00, 0x00


//--------------------- .nv.info._Z17add_arrays_kernelPiS_S_i --------------------------
	.section	.nv.info._Z17add_arrays_kernelPiS_S_i,"",@"SHT_CUDA_INFO"
	.sectionflags	@""
	.align	4


	//----- nvinfo : EIATTR_CUDA_API_VERSION
	.align		4
        /*0000*/ 	.byte	0x04, 0x37
        /*0002*/ 	.short	(.L_7 - .L_6)
.L_6:
        /*0004*/ 	.word	0x00000082


	//----- nvinfo : EIATTR_KPARAM_INFO
	.align		4
.L_7:
        /*0008*/ 	.byte	0x04, 0x17
        /*000a*/ 	.short	(.L_9 - .L_8)
.L_8:
        /*000c*/ 	.word	0x00000000
        /*0010*/ 	.short	0x0003
        /*0012*/ 	.short	0x0018
        /*0014*/ 	.byte	0x00, 0xf0, 0x11, 0x00


	//----- nvinfo : EIATTR_KPARAM_INFO
	.align		4
.L_9:
        /*0018*/ 	.byte	0x04, 0x17
        /*001a*/ 	.short	(.L_11 - .L_10)
.L_10:
        /*001c*/ 	.word	0x00000000
        /*0020*/ 	.short	0x0002
        /*0022*/ 	.short	0x0010
        /*0024*/ 	.byte	0x00, 0xf5, 0x21, 0x00


	//----- nvinfo : EIATTR_KPARAM_INFO
	.align		4
.L_11:
        /*0028*/ 	.byte	0x04, 0x17
        /*002a*/ 	.short	(.L_13 - .L_12)
.L_12:
        /*002c*/ 	.word	0x00000000
        /*0030*/ 	.short	0x0001
        /*0032*/ 	.short	0x0008
        /*0034*/ 	.byte	0x00, 0xf5, 0x21, 0x00


	//----- nvinfo : EIATTR_KPARAM_INFO
	.align		4
.L_13:
        /*0038*/ 	.byte	0x04, 0x17
        /*003a*/ 	.short	(.L_15 - .L_14)
.L_14:
        /*003c*/ 	.word	0x00000000
        /*0040*/ 	.short	0x0000
        /*0042*/ 	.short	0x0000
        /*0044*/ 	.byte	0x00, 0xf5, 0x21, 0x00


	//----- nvinfo : EIATTR_SPARSE_MMA_MASK
	.align		4
.L_15:
        /*0048*/ 	.byte	0x03, 0x50
        /*004a*/ 	.short	0x0000


	//----- nvinfo : EIATTR_MAXREG_COUNT
	.align		4
        /*004c*/ 	.byte	0x03, 0x1b
        /*004e*/ 	.short	0x00ff


	//----- nvinfo : EIATTR_MERCURY_ISA_VERSION
	.align		4
        /*0050*/ 	.byte	0x03, 0x5f
        /*0052*/ 	.short	0x0101


	//----- nvinfo : EIATTR_VRC_CTA_INIT_COUNT
	.align		4
        /*0054*/ 	.byte	0x02, 0x4a
	.zero		1
	.zero		1


	//----- nvinfo : EIATTR_EXIT_INSTR_OFFSETS
	.align		4
        /*0058*/ 	.byte	0x04, 0x1c
        /*005a*/ 	.short	(.L_17 - .L_16)


	//   ....[0]....
.L_16:
        /*005c*/ 	.word	0x00000070


	//   ....[1]....
        /*0060*/ 	.word	0x00000130


	//----- nvinfo : EIATTR_CBANK_PARAM_SIZE
	.align		4
.L_17:
        /*0064*/ 	.byte	0x03, 0x19
        /*0066*/ 	.short	0x001c


	//----- nvinfo : EIATTR_PARAM_CBANK
	.align		4
        /*0068*/ 	.byte	0x04, 0x0a
        /*006a*/ 	.short	(.L_19 - .L_18)
	.align		4
.L_18:
        /*006c*/ 	.word	index@(.nv.constant0._Z17add_arrays_kernelPiS_S_i)
        /*0070*/ 	.short	0x0380
        /*0072*/ 	.short	0x001c


	//----- nvinfo : EIATTR_SW_WAR
	.align		4
.L_19:
        /*0074*/ 	.byte	0x04, 0x36
        /*0076*/ 	.short	(.L_21 - .L_20)
.L_20:
        /*0078*/ 	.word	0x00000008
.L_21:


//--------------------- .nv.callgraph             --------------------------
	.section	.nv.callgraph,"",@"SHT_CUDA_CALLGRAPH"
	.align	4
	.sectionentsize	8
	.align		4
        /*0000*/ 	.word	0x00000000
	.align		4
        /*0004*/ 	.word	0xffffffff
	.align		4
        /*0008*/ 	.word	0x00000000
	.align		4
        /*000c*/ 	.word	0xfffffffe
	.align		4
        /*0010*/ 	.word	0x00000000
	.align		4
        /*0014*/ 	.word	0xfffffffd
	.align		4
        /*0018*/ 	.word	0x00000000
	.align		4
        /*001c*/ 	.word	0xfffffffc


//--------------------- .text._Z17add_arrays_kernelPiS_S_i --------------------------
	.section	.text._Z17add_arrays_kernelPiS_S_i,"ax",@progbits
	.align	128
        .global         _Z17add_arrays_kernelPiS_S_i
        .type           _Z17add_arrays_kernelPiS_S_i,@function
        .size           _Z17add_arrays_kernelPiS_S_i,(.L_x_1 - _Z17add_arrays_kernelPiS_S_i)
        .other          _Z17add_arrays_kernelPiS_S_i,@"STO_CUDA_ENTRY STV_DEFAULT"
_Z17add_arrays_kernelPiS_S_i:
.text._Z17add_arrays_kernelPiS_S_i:
[----:B------:R-:W-:Y:S01]  /*0000*/  LDC R1, c[0x0][0x37c] ;  /* 0x0000df00ff017b82 */ /* 0x000fe20000000800 */
[----:B------:R-:W0:Y:S07]  /*0010*/  S2R R0, SR_TID.X ;  /* 0x0000000000007919 */ /* 0x000e2e0000002100 */
[----:B------:R-:W0:Y:S01]  /*0020*/  S2UR UR4, SR_CTAID.X ;  /* 0x00000000000479c3 */ /* 0x000e220000002500 */
[----:B------:R-:W1:Y:S07]  /*0030*/  LDCU UR5, c[0x0][0x398] ;  /* 0x00007300ff0577ac */ /* 0x000e6e0008000800 */
[----:B------:R-:W0:Y:S02]  /*0040*/  LDC R9, c[0x0][0x360] ;  /* 0x0000d800ff097b82 */ /* 0x000e240000000800 */
[----:B0-----:R-:W-:-:S05]  /*0050*/  IMAD R9, R9, UR4, R0 ;  /* 0x0000000409097c24 */ /* 0x001fca000f8e0200 */
[----:B-1----:R-:W-:-:S13]  /*0060*/  ISETP.GE.AND P0, PT, R9, UR5, PT ;  /* 0x0000000509007c0c */ /* 0x002fda000bf06270 */
[----:B------:R-:W-:Y:S05]  /*0070*/  @P0 EXIT ;  /* 0x000000000000094d */ /* 0x000fea0003800000 */
[----:B------:R-:W0:Y:S01]  /*0080*/  LDC.64 R2, c[0x0][0x380] ;  /* 0x0000e000ff027b82 */ /* 0x000e220000000a00 */
[----:B------:R-:W1:Y:S07]  /*0090*/  LDCU.64 UR4, c[0x0][0x358] ;  /* 0x00006b00ff0477ac */ /* 0x000e6e0008000a00 */
[----:B------:R-:W2:Y:S08]  /*00a0*/  LDC.64 R4, c[0x0][0x388] ;  /* 0x0000e200ff047b82 */ /* 0x000eb00000000a00 */
[----:B------:R-:W3:Y:S01]  /*00b0*/  LDC.64 R6, c[0x0][0x390] ;  /* 0x0000e400ff067b82 */ /* 0x000ee20000000a00 */
[----:B0-----:R-:W-:-:S06]  /*00c0*/  IMAD.WIDE R2, R9, 0x4, R2 ;  /* 0x0000000409027825 */ /* 0x001fcc00078e0202 */
[----:B-1----:R-:W4:Y:S01]  /*00d0*/  LDG.E R2, desc[UR4][R2.64] ;  /* 0x0000000402027981 */ /* 0x002f22000c1e1900 */
[----:B--2---:R-:W-:-:S06]  /*00e0*/  IMAD.WIDE R4, R9, 0x4, R4 ;  /* 0x0000000409047825 */ /* 0x004fcc00078e0204 */
[----:B------:R-:W4:Y:S01]  /*00f0*/  LDG.E R5, desc[UR4][R4.64] ;  /* 0x0000000404057981 */ /* 0x000f22000c1e1900 */
[----:B---3--:R-:W-:Y:S01]  /*0100*/  IMAD.WIDE R6, R9, 0x4, R6 ;  /* 0x0000000409067825 */ /* 0x008fe200078e0206 */
[----:B----4-:R-:W-:-:S05]  /*0110*/  IADD3 R9, PT, PT, R2, R5, RZ ;  /* 0x0000000502097210 */ /* 0x010fca0007ffe0ff */
[----:B------:R-:W-:Y:S01]  /*0120*/  STG.E desc[UR4][R6.64], R9 ;  /* 0x0000000906007986 */ /* 0x000fe2000c101904 */
[----:B------:R-:W-:Y:S05]  /*0130*/  EXIT ;  /* 0x000000000000794d */ /* 0x000fea0003800000 */
.L_x_0:
[----:B------:R-:W-:-:S00]  /*0140*/  BRA `(.L_x_0) ;  /* 0xfffffffc00fc7947 */ /* 0x000fc0000383ffff */
[----:B------:R-:W-:-:S00]  /*0150*/  NOP ;  /* 0x0000000000007918 */ /* 0x000fc00000000000 */
        /* <DEDUP_REMOVED lines=10> */
.L_x_1:


//--------------------- .nv.shared.reserved.0     --------------------------
	.section	.nv.shared.reserved.0,"aw",@nobits
	.weak		__nv_reservedSMEM_offset_0_alias
	.size		__nv_reservedSMEM_offset_0_alias, 0, 64
	.other		__nv_reservedSMEM_offset_0_alias,@"STO_CUDA_RESERVED_SHARED STV_DEFAULT"
__nv_reservedSMEM_offset_0_alias:
	.zero		0
	.zero		64


//--------------------- .nv.constant0._Z17add_arrays_kernelPiS_S_i --------------------------
	.section	.nv.constant0._Z17add_arrays_kernelPiS_S_i,"a",@progbits
	.sectionflags	@""
	.align	4
.nv.constant0._Z17add_arrays_kernelPiS_S_i:
	.zero		924


//--------------------- SYMBOLS --------------------------

	.type		.nv.reservedSmem.offset0,@object
	.size		.nv.reservedSmem.offset0,0x4
